//
// Generated by NVIDIA NVVM Compiler
//
// Compiler Build ID: CL-36424714
// Cuda compilation tools, release 13.0, V13.0.88
// Based on NVVM 20.0.0
//

.version 9.0
.target sm_100
.address_size 64

	// .globl	_Z21productoEscalarAtomicPfS_S_
// _ZZ21productoEscalarAtomicPfS_S_E5cache has been demoted
// _ZZ23productoEscalarNoAtomicPfS_S_E5cache has been demoted

.visible .entry _Z21productoEscalarAtomicPfS_S_(
	.param .u64 .ptr .align 1 _Z21productoEscalarAtomicPfS_S__param_0,
	.param .u64 .ptr .align 1 _Z21productoEscalarAtomicPfS_S__param_1,
	.param .u64 .ptr .align 1 _Z21productoEscalarAtomicPfS_S__param_2
)
{
	.reg .pred 	%p<5>;
	.reg .b32 	%r<13>;
	.reg .b32 	%f<9>;
	.reg .b64 	%rd<10>;
	// demoted variable
	.shared .align 4 .b8 _ZZ21productoEscalarAtomicPfS_S_E5cache[256];
	ld.param.u64 	%rd2, [_Z21productoEscalarAtomicPfS_S__param_0];
	ld.param.u64 	%rd3, [_Z21productoEscalarAtomicPfS_S__param_1];
	ld.param.u64 	%rd1, [_Z21productoEscalarAtomicPfS_S__param_2];
	cvta.to.global.u64 	%rd4, %rd3;
	cvta.to.global.u64 	%rd5, %rd2;
	mov.u32 	%r12, %ntid.x;
	mov.u32 	%r2, %tid.x;
	mov.u32 	%r6, %ctaid.x;
	mad.lo.s32 	%r7, %r6, %r12, %r2;
	mul.wide.s32 	%rd6, %r7, 4;
	add.s64 	%rd7, %rd5, %rd6;
	ld.global.f32 	%f1, [%rd7];
	add.s64 	%rd8, %rd4, %rd6;
	ld.global.f32 	%f2, [%rd8];
	mul.f32 	%f3, %f1, %f2;
	shl.b32 	%r8, %r2, 2;
	mov.u32 	%r9, _ZZ21productoEscalarAtomicPfS_S_E5cache;
	add.s32 	%r3, %r9, %r8;
	st.shared.f32 	[%r3], %f3;
	bar.sync 	0;
	setp.lt.u32 	%p1, %r12, 2;
	@%p1 bra 	$L__BB0_4;
$L__BB0_1:
	shr.u32 	%r5, %r12, 1;
	setp.ge.u32 	%p2, %r2, %r5;
	@%p2 bra 	$L__BB0_3;
	ld.shared.f32 	%f4, [%r3];
	shl.b32 	%r10, %r5, 2;
	add.s32 	%r11, %r3, %r10;
	ld.shared.f32 	%f5, [%r11];
	add.f32 	%f6, %f4, %f5;
	st.shared.f32 	[%r3], %f6;
$L__BB0_3:
	bar.sync 	0;
	setp.gt.u32 	%p3, %r12, 3;
	mov.u32 	%r12, %r5;
	@%p3 bra 	$L__BB0_1;
$L__BB0_4:
	setp.ne.s32 	%p4, %r2, 0;
	@%p4 bra 	$L__BB0_6;
	ld.shared.f32 	%f7, [_ZZ21productoEscalarAtomicPfS_S_E5cache];
	cvta.to.global.u64 	%rd9, %rd1;
	atom.global.add.f32 	%f8, [%rd9], %f7;
$L__BB0_6:
	ret;

}
	// .globl	_Z23productoEscalarNoAtomicPfS_S_
.visible .entry _Z23productoEscalarNoAtomicPfS_S_(
	.param .u64 .ptr .align 1 _Z23productoEscalarNoAtomicPfS_S__param_0,
	.param .u64 .ptr .align 1 _Z23productoEscalarNoAtomicPfS_S__param_1,
	.param .u64 .ptr .align 1 _Z23productoEscalarNoAtomicPfS_S__param_2
)
{
	.reg .pred 	%p<5>;
	.reg .b32 	%r<13>;
	.reg .b32 	%f<10>;
	.reg .b64 	%rd<10>;
	// demoted variable
	.shared .align 4 .b8 _ZZ23productoEscalarNoAtomicPfS_S_E5cache[256];
	ld.param.u64 	%rd2, [_Z23productoEscalarNoAtomicPfS_S__param_0];
	ld.param.u64 	%rd3, [_Z23productoEscalarNoAtomicPfS_S__param_1];
	ld.param.u64 	%rd1, [_Z23productoEscalarNoAtomicPfS_S__param_2];
	cvta.to.global.u64 	%rd4, %rd3;
	cvta.to.global.u64 	%rd5, %rd2;
	mov.u32 	%r12, %ntid.x;
	mov.u32 	%r2, %tid.x;
	mov.u32 	%r6, %ctaid.x;
	mad.lo.s32 	%r7, %r6, %r12, %r2;
	mul.wide.s32 	%rd6, %r7, 4;
	add.s64 	%rd7, %rd5, %rd6;
	ld.global.f32 	%f1, [%rd7];
	add.s64 	%rd8, %rd4, %rd6;
	ld.global.f32 	%f2, [%rd8];
	mul.f32 	%f3, %f1, %f2;
	shl.b32 	%r8, %r2, 2;
	mov.u32 	%r9, _ZZ23productoEscalarNoAtomicPfS_S_E5cache;
	add.s32 	%r3, %r9, %r8;
	st.shared.f32 	[%r3], %f3;
	bar.sync 	0;
	setp.lt.u32 	%p1, %r12, 2;
	@%p1 bra 	$L__BB1_4;
$L__BB1_1:
	shr.u32 	%r5, %r12, 1;
	setp.ge.u32 	%p2, %r2, %r5;
	@%p2 bra 	$L__BB1_3;
	ld.shared.f32 	%f4, [%r3];
	shl.b32 	%r10, %r5, 2;
	add.s32 	%r11, %r3, %r10;
	ld.shared.f32 	%f5, [%r11];
	add.f32 	%f6, %f4, %f5;
	st.shared.f32 	[%r3], %f6;
$L__BB1_3:
	bar.sync 	0;
	setp.gt.u32 	%p3, %r12, 3;
	mov.u32 	%r12, %r5;
	@%p3 bra 	$L__BB1_1;
$L__BB1_4:
	setp.ne.s32 	%p4, %r2, 0;
	@%p4 bra 	$L__BB1_6;
	cvta.to.global.u64 	%rd9, %rd1;
	ld.global.f32 	%f7, [%rd9];
	ld.shared.f32 	%f8, [_ZZ23productoEscalarNoAtomicPfS_S_E5cache];
	add.f32 	%f9, %f7, %f8;
	st.global.f32 	[%rd9], %f9;
$L__BB1_6:
	ret;

}
	// .globl	_Z24productoEscalarAtomicAllPfS_S_
.visible .entry _Z24productoEscalarAtomicAllPfS_S_(
	.param .u64 .ptr .align 1 _Z24productoEscalarAtomicAllPfS_S__param_0,
	.param .u64 .ptr .align 1 _Z24productoEscalarAtomicAllPfS_S__param_1,
	.param .u64 .ptr .align 1 _Z24productoEscalarAtomicAllPfS_S__param_2
)
{
	.reg .b32 	%r<5>;
	.reg .b32 	%f<5>;
	.reg .b64 	%rd<10>;

	ld.param.u64 	%rd1, [_Z24productoEscalarAtomicAllPfS_S__param_0];
	ld.param.u64 	%rd2, [_Z24productoEscalarAtomicAllPfS_S__param_1];
	ld.param.u64 	%rd3, [_Z24productoEscalarAtomicAllPfS_S__param_2];
	cvta.to.global.u64 	%rd4, %rd3;
	cvta.to.global.u64 	%rd5, %rd2;
	cvta.to.global.u64 	%rd6, %rd1;
	mov.u32 	%r1, %tid.x;
	mov.u32 	%r2, %ctaid.x;
	mov.u32 	%r3, %ntid.x;
	mad.lo.s32 	%r4, %r2, %r3, %r1;
	mul.wide.s32 	%rd7, %r4, 4;
	add.s64 	%rd8, %rd6, %rd7;
	ld.global.f32 	%f1, [%rd8];
	add.s64 	%rd9, %rd5, %rd7;
	ld.global.f32 	%f2, [%rd9];
	mul.f32 	%f3, %f1, %f2;
	atom.global.add.f32 	%f4, [%rd4], %f3;
	ret;

}


// ===== COMPILED SASS (sm_100) =====

	.target	sm_100

	.elftype	@"ET_EXEC"


//--------------------- .note.nv.tkinfo           --------------------------
	.section	.note.nv.tkinfo,"",@"SHT_NOTE"
	.sectionflags	@"SHF_NOTE_NV_TKINFO"
	.tkinfo
        /*0018*/ 	.word	0x00000002
        /*0030*/ 	.string	""
        /*0030*/ 	.string	"ptxas"
        /*0030*/ 	.string	"Cuda compilation tools, release 13.0, V13.0.88"
        /*0030*/ 	.string	"Build cuda_13.0.r13.0/compiler.36424714_0"
        /*0030*/ 	.string	"-arch sm_100 -m 64 "



//--------------------- .note.nv.cuinfo           --------------------------
	.section	.note.nv.cuinfo,"",@"SHT_NOTE"
	.sectionflags	@"SHF_NOTE_NV_CUINFO"
        /*0018*/ 	.short	0x0002
        /*001a*/ 	.short	0x0064
        /*001c*/ 	.short	0x0082
	.zero		2


//--------------------- .nv.info                  --------------------------
	.section	.nv.info,"",@"SHT_CUDA_INFO"
	.align	4


	//----- nvinfo : EIATTR_REGCOUNT
	.align		4
        /*0000*/ 	.byte	0x04, 0x2f
        /*0002*/ 	.short	(.L_1 - .L_0)
	.align		4
.L_0:
        /*0004*/ 	.word	index@(_Z21productoEscalarAtomicPfS_S_)
        /*0008*/ 	.word	0x0000000a


	//----- nvinfo : EIATTR_FRAME_SIZE
	.align		4
.L_1:
        /*000c*/ 	.byte	0x04, 0x11
        /*000e*/ 	.short	(.L_3 - .L_2)
	.align		4
.L_2:
        /*0010*/ 	.word	index@(_Z21productoEscalarAtomicPfS_S_)
        /*0014*/ 	.word	0x00000000


	//----- nvinfo : EIATTR_REGCOUNT
	.align		4
.L_3:
        /*0018*/ 	.byte	0x04, 0x2f
        /*001a*/ 	.short	(.L_5 - .L_4)
	.align		4
.L_4:
        /*001c*/ 	.word	index@(_Z23productoEscalarNoAtomicPfS_S_)
        /*0020*/ 	.word	0x0000000a


	//----- nvinfo : EIATTR_FRAME_SIZE
	.align		4
.L_5:
        /*0024*/ 	.byte	0x04, 0x11
        /*0026*/ 	.short	(.L_7 - .L_6)
	.align		4
.L_6:
        /*0028*/ 	.word	index@(_Z23productoEscalarNoAtomicPfS_S_)
        /*002c*/ 	.word	0x00000000


	//----- nvinfo : EIATTR_REGCOUNT
	.align		4
.L_7:
        /*0030*/ 	.byte	0x04, 0x2f
        /*0032*/ 	.short	(.L_9 - .L_8)
	.align		4
.L_8:
        /*0034*/ 	.word	index@(_Z24productoEscalarAtomicAllPfS_S_)
        /*0038*/ 	.word	0x0000000c


	//----- nvinfo : EIATTR_FRAME_SIZE
	.align		4
.L_9:
        /*003c*/ 	.byte	0x04, 0x11
        /*003e*/ 	.short	(.L_11 - .L_10)
	.align		4
.L_10:
        /*0040*/ 	.word	index@(_Z24productoEscalarAtomicAllPfS_S_)
        /*0044*/ 	.word	0x00000000


	//----- nvinfo : EIATTR_MIN_STACK_SIZE
	.align		4
.L_11:
        /*0048*/ 	.byte	0x04, 0x12
        /*004a*/ 	.short	(.L_13 - .L_12)
	.align		4
.L_12:
        /*004c*/ 	.word	index@(_Z24productoEscalarAtomicAllPfS_S_)
        /*0050*/ 	.word	0x00000000


	//----- nvinfo : EIATTR_MIN_STACK_SIZE
	.align		4
.L_13:
        /*0054*/ 	.byte	0x04, 0x12
        /*0056*/ 	.short	(.L_15 - .L_14)
	.align		4
.L_14:
        /*0058*/ 	.word	index@(_Z23productoEscalarNoAtomicPfS_S_)
        /*005c*/ 	.word	0x00000000


	//----- nvinfo : EIATTR_MIN_STACK_SIZE
	.align		4
.L_15:
        /*0060*/ 	.byte	0x04, 0x12
        /*0062*/ 	.short	(.L_17 - .L_16)
	.align		4
.L_16:
        /*0064*/ 	.word	index@(_Z21productoEscalarAtomicPfS_S_)
        /*0068*/ 	.word	0x00000000
.L_17:


//--------------------- .nv.compat                --------------------------
	.section	.nv.compat,"",@"SHT_CUDA_COMPAT_INFO"
	.align	4
        /*0000*/ 	.byte	0x02, 0x09, 0x00, 0x00, 0x02, 0x02, 0x01, 0x00, 0x02, 0x05, 0x05, 0x00, 0x03, 0x07, 0x01, 0x01
        /*0010*/ 	.byte	0x02, 0x03, 0x00, 0x00, 0x02, 0x06, 0x01, 0x00, 0x04, 0x0b, 0x08, 0x00, 0x09, 0x00, 0x00, 0x00
        /*0020*/ 	.byte	0x00, 0x00, 0x00, 0x00


//--------------------- .nv.info._Z24productoEscalarAtomicAllPfS_S_ --------------------------
	.section	.nv.info._Z24productoEscalarAtomicAllPfS_S_,"",@"SHT_CUDA_INFO"
	.sectionflags	@""
	.align	4


	//----- nvinfo : EIATTR_CUDA_API_VERSION
	.align		4
        /*0000*/ 	.byte	0x04, 0x37
        /*0002*/ 	.short	(.L_19 - .L_18)
.L_18:
        /*0004*/ 	.word	0x00000082


	//----- nvinfo : EIATTR_KPARAM_INFO
	.align		4
.L_19:
        /*0008*/ 	.byte	0x04, 0x17
        /*000a*/ 	.short	(.L_21 - .L_20)
.L_20:
        /*000c*/ 	.word	0x00000000
        /*0010*/ 	.short	0x0002
        /*0012*/ 	.short	0x0010
        /*0014*/ 	.byte	0x00, 0xf5, 0x21, 0x00


	//----- nvinfo : EIATTR_KPARAM_INFO
	.align		4
.L_21:
        /*0018*/ 	.byte	0x04, 0x17
        /*001a*/ 	.short	(.L_23 - .L_22)
.L_22:
        /*001c*/ 	.word	0x00000000
        /*0020*/ 	.short	0x0001
        /*0022*/ 	.short	0x0008
        /*0024*/ 	.byte	0x00, 0xf5, 0x21, 0x00


	//----- nvinfo : EIATTR_KPARAM_INFO
	.align		4
.L_23:
        /*0028*/ 	.byte	0x04, 0x17
        /*002a*/ 	.short	(.L_25 - .L_24)
.L_24:
        /*002c*/ 	.word	0x00000000
        /*0030*/ 	.short	0x0000
        /*0032*/ 	.short	0x0000
        /*0034*/ 	.byte	0x00, 0xf5, 0x21, 0x00


	//----- nvinfo : EIATTR_SPARSE_MMA_MASK
	.align		4
.L_25:
        /*0038*/ 	.byte	0x03, 0x50
        /*003a*/ 	.short	0x0000


	//----- nvinfo : EIATTR_MAXREG_COUNT
	.align		4
        /*003c*/ 	.byte	0x03, 0x1b
        /*003e*/ 	.short	0x00ff


	//----- nvinfo : EIATTR_MERCURY_ISA_VERSION
	.align		4
        /*0040*/ 	.byte	0x03, 0x5f
        /*0042*/ 	.short	0x0101


	//----- nvinfo : EIATTR_VRC_CTA_INIT_COUNT
	.align		4
        /*0044*/ 	.byte	0x02, 0x4a
	.zero		1
	.zero		1


	//----- nvinfo : EIATTR_EXIT_INSTR_OFFSETS
	.align		4
        /*0048*/ 	.byte	0x04, 0x1c
        /*004a*/ 	.short	(.L_27 - .L_26)


	//   ....[0]....
.L_26:
        /*004c*/ 	.word	0x000000f0


	//----- nvinfo : EIATTR_CBANK_PARAM_SIZE
	.align		4
.L_27:
        /*0050*/ 	.byte	0x03, 0x19
        /*0052*/ 	.short	0x0018


	//----- nvinfo : EIATTR_PARAM_CBANK
	.align		4
        /*0054*/ 	.byte	0x04, 0x0a
        /*0056*/ 	.short	(.L_29 - .L_28)
	.align		4
.L_28:
        /*0058*/ 	.word	index@(.nv.constant0._Z24productoEscalarAtomicAllPfS_S_)
        /*005c*/ 	.short	0x0380
        /*005e*/ 	.short	0x0018


	//----- nvinfo : EIATTR_SW_WAR
	.align		4
.L_29:
        /*0060*/ 	.byte	0x04, 0x36
        /*0062*/ 	.short	(.L_31 - .L_30)
.L_30:
        /*0064*/ 	.word	0x00000008
.L_31:


//--------------------- .nv.info._Z23productoEscalarNoAtomicPfS_S_ --------------------------
	.section	.nv.info._Z23productoEscalarNoAtomicPfS_S_,"",@"SHT_CUDA_INFO"
	.sectionflags	@""
	.align	4


	//----- nvinfo : EIATTR_CUDA_API_VERSION
	.align		4
        /*0000*/ 	.byte	0x04, 0x37
        /*0002*/ 	.short	(.L_33 - .L_32)
.L_32:
        /*0004*/ 	.word	0x00000082


	//----- nvinfo : EIATTR_KPARAM_INFO
	.align		4
.L_33:
        /*0008*/ 	.byte	0x04, 0x17
        /*000a*/ 	.short	(.L_35 - .L_34)
.L_34:
        /*000c*/ 	.word	0x00000000
        /*0010*/ 	.short	0x0002
        /*0012*/ 	.short	0x0010
        /*0014*/ 	.byte	0x00, 0xf5, 0x21, 0x00


	//----- nvinfo : EIATTR_KPARAM_INFO
	.align		4
.L_35:
        /*0018*/ 	.byte	0x04, 0x17
        /*001a*/ 	.short	(.L_37 - .L_36)
.L_36:
        /*001c*/ 	.word	0x00000000
        /*0020*/ 	.short	0x0001
        /*0022*/ 	.short	0x0008
        /*0024*/ 	.byte	0x00, 0xf5, 0x21, 0x00


	//----- nvinfo : EIATTR_KPARAM_INFO
	.align		4
.L_37:
        /*0028*/ 	.byte	0x04, 0x17
        /*002a*/ 	.short	(.L_39 - .L_38)
.L_38:
        /*002c*/ 	.word	0x00000000
        /*0030*/ 	.short	0x0000
        /*0032*/ 	.short	0x0000
        /*0034*/ 	.byte	0x00, 0xf5, 0x21, 0x00


	//----- nvinfo : EIATTR_SPARSE_MMA_MASK
	.align		4
.L_39:
        /*0038*/ 	.byte	0x03, 0x50
        /*003a*/ 	.short	0x0000


	//----- nvinfo : EIATTR_MAXREG_COUNT
	.align		4
        /*003c*/ 	.byte	0x03, 0x1b
        /*003e*/ 	.short	0x00ff


	//----- nvinfo : EIATTR_NUM_BARRIERS
	.align		4
        /*0040*/ 	.byte	0x02, 0x4c
        /*0042*/ 	.byte	0x01
	.zero		1


	//----- nvinfo : EIATTR_MERCURY_ISA_VERSION
	.align		4
        /*0044*/ 	.byte	0x03, 0x5f
        /*0046*/ 	.short	0x0101


	//----- nvinfo : EIATTR_VRC_CTA_INIT_COUNT
	.align		4
        /*0048*/ 	.byte	0x02, 0x4a
	.zero		1
	.zero		1


	//----- nvinfo : EIATTR_EXIT_INSTR_OFFSETS
	.align		4
        /*004c*/ 	.byte	0x04, 0x1c
        /*004e*/ 	.short	(.L_41 - .L_40)


	//   ....[0]....
.L_40:
        /*0050*/ 	.word	0x00000220


	//   ....[1]....
        /*0054*/ 	.word	0x000002b0


	//----- nvinfo : EIATTR_CBANK_PARAM_SIZE
	.align		4
.L_41:
        /*0058*/ 	.byte	0x03, 0x19
        /*005a*/ 	.short	0x0018


	//----- nvinfo : EIATTR_PARAM_CBANK
	.align		4
        /*005c*/ 	.byte	0x04, 0x0a
        /*005e*/ 	.short	(.L_43 - .L_42)
	.align		4
.L_42:
        /*0060*/ 	.word	index@(.nv.constant0._Z23productoEscalarNoAtomicPfS_S_)
        /*0064*/ 	.short	0x0380
        /*0066*/ 	.short	0x0018


	//----- nvinfo : EIATTR_SW_WAR
	.align		4
.L_43:
        /*0068*/ 	.byte	0x04, 0x36
        /*006a*/ 	.short	(.L_45 - .L_44)
.L_44:
        /*006c*/ 	.word	0x00000008
.L_45:


//--------------------- .nv.info._Z21productoEscalarAtomicPfS_S_ --------------------------
	.section	.nv.info._Z21productoEscalarAtomicPfS_S_,"",@"SHT_CUDA_INFO"
	.sectionflags	@""
	.align	4


	//----- nvinfo : EIATTR_CUDA_API_VERSION
	.align		4
        /*0000*/ 	.byte	0x04, 0x37
        /*0002*/ 	.short	(.L_47 - .L_46)
.L_46:
        /*0004*/ 	.word	0x00000082


	//----- nvinfo : EIATTR_KPARAM_INFO
	.align		4
.L_47:
        /*0008*/ 	.byte	0x04, 0x17
        /*000a*/ 	.short	(.L_49 - .L_48)
.L_48:
        /*000c*/ 	.word	0x00000000
        /*0010*/ 	.short	0x0002
        /*0012*/ 	.short	0x0010
        /*0014*/ 	.byte	0x00, 0xf5, 0x21, 0x00


	//----- nvinfo : EIATTR_KPARAM_INFO
	.align		4
.L_49:
        /*0018*/ 	.byte	0x04, 0x17
        /*001a*/ 	.short	(.L_51 - .L_50)
.L_50:
        /*001c*/ 	.word	0x00000000
        /*0020*/ 	.short	0x0001
        /*0022*/ 	.short	0x0008
        /*0024*/ 	.byte	0x00, 0xf5, 0x21, 0x00


	//----- nvinfo : EIATTR_KPARAM_INFO
	.align		4
.L_51:
        /*0028*/ 	.byte	0x04, 0x17
        /*002a*/ 	.short	(.L_53 - .L_52)
.L_52:
        /*002c*/ 	.word	0x00000000
        /*0030*/ 	.short	0x0000
        /*0032*/ 	.short	0x0000
        /*0034*/ 	.byte	0x00, 0xf5, 0x21, 0x00


	//----- nvinfo : EIATTR_SPARSE_MMA_MASK
	.align		4
.L_53:
        /*0038*/ 	.byte	0x03, 0x50
        /*003a*/ 	.short	0x0000


	//----- nvinfo : EIATTR_MAXREG_COUNT
	.align		4
        /*003c*/ 	.byte	0x03, 0x1b
        /*003e*/ 	.short	0x00ff


	//----- nvinfo : EIATTR_NUM_BARRIERS
	.align		4
        /*0040*/ 	.byte	0x02, 0x4c
        /*0042*/ 	.byte	0x01
	.zero		1


	//----- nvinfo : EIATTR_MERCURY_ISA_VERSION
	.align		4
        /*0044*/ 	.byte	0x03, 0x5f
        /*0046*/ 	.short	0x0101


	//----- nvinfo : EIATTR_VRC_CTA_INIT_COUNT
	.align		4
        /*0048*/ 	.byte	0x02, 0x4a
	.zero		1
	.zero		1


	//----- nvinfo : EIATTR_EXIT_INSTR_OFFSETS
	.align		4
        /*004c*/ 	.byte	0x04, 0x1c
        /*004e*/ 	.short	(.L_55 - .L_54)


	//   ....[0]....
.L_54:
        /*0050*/ 	.word	0x00000220


	//   ....[1]....
        /*0054*/ 	.word	0x00000290


	//----- nvinfo : EIATTR_CBANK_PARAM_SIZE
	.align		4
.L_55:
        /*0058*/ 	.byte	0x03, 0x19
        /*005a*/ 	.short	0x0018


	//----- nvinfo : EIATTR_PARAM_CBANK
	.align		4
        /*005c*/ 	.byte	0x04, 0x0a
        /*005e*/ 	.short	(.L_57 - .L_56)
	.align		4
.L_56:
        /*0060*/ 	.word	index@(.nv.constant0._Z21productoEscalarAtomicPfS_S_)
        /*0064*/ 	.short	0x0380
        /*0066*/ 	.short	0x0018


	//----- nvinfo : EIATTR_SW_WAR
	.align		4
.L_57:
        /*0068*/ 	.byte	0x04, 0x36
        /*006a*/ 	.short	(.L_59 - .L_58)
.L_58:
        /*006c*/ 	.word	0x00000008
.L_59:


//--------------------- .nv.callgraph             --------------------------
	.section	.nv.callgraph,"",@"SHT_CUDA_CALLGRAPH"
	.align	4
	.sectionentsize	8
	.align		4
        /*0000*/ 	.word	0x00000000
	.align		4
        /*0004*/ 	.word	0xffffffff
	.align		4
        /*0008*/ 	.word	0x00000000
	.align		4
        /*000c*/ 	.word	0xfffffffe
	.align		4
        /*0010*/ 	.word	0x00000000
	.align		4
        /*0014*/ 	.word	0xfffffffd
	.align		4
        /*0018*/ 	.word	0x00000000
	.align		4
        /*001c*/ 	.word	0xfffffffc


//--------------------- .text._Z24productoEscalarAtomicAllPfS_S_ --------------------------
	.section	.text._Z24productoEscalarAtomicAllPfS_S_,"ax",@progbits
	.align	128
        .global         _Z24productoEscalarAtomicAllPfS_S_
        .type           _Z24productoEscalarAtomicAllPfS_S_,@function
        .size           _Z24productoEscalarAtomicAllPfS_S_,(.L_x_7 - _Z24productoEscalarAtomicAllPfS_S_)
        .other          _Z24productoEscalarAtomicAllPfS_S_,@"STO_CUDA_ENTRY STV_DEFAULT"
_Z24productoEscalarAtomicAllPfS_S_:
.text._Z24productoEscalarAtomicAllPfS_S_:
[----:B------:R-:W-:Y:S01]  /*0000*/  LDC R1, c[0x0][0x37c] ;  /* 0x0000df00ff017b82 */ /* 0x000fe20000000800 */
[----:B------:R-:W0:Y:S07]  /*0010*/  S2R R7, SR_TID.X ;  /* 0x0000000000077919 */ /* 0x000e2e0000002100 */
[----:B------:R-:W0:Y:S01]  /*0020*/  S2UR UR6, SR_CTAID.X ;  /* 0x00000000000679c3 */ /* 0x000e220000002500 */
[----:B------:R-:W1:Y:S07]  /*0030*/  LDCU.64 UR4, c[0x0][0x358] ;  /* 0x00006b00ff0477ac */ /* 0x000e6e0008000a00 */
[----:B------:R-:W0:Y:S08]  /*0040*/  LDC R0, c[0x0][0x360] ;  /* 0x0000d800ff007b82 */ /* 0x000e300000000800 */
[----:B------:R-:W2:Y:S08]  /*0050*/  LDC.64 R2, c[0x0][0x380] ;  /* 0x0000e000ff027b82 */ /* 0x000eb00000000a00 */
[----:B------:R-:W3:Y:S01]  /*0060*/  LDC.64 R4, c[0x0][0x388] ;  /* 0x0000e200ff047b82 */ /* 0x000ee20000000a00 */
[----:B0-----:R-:W-:-:S04]  /*0070*/  IMAD R7, R0, UR6, R7 ;  /* 0x0000000600077c24 */ /* 0x001fc8000f8e0207 */
[----:B--2---:R-:W-:-:S06]  /*0080*/  IMAD.WIDE R2, R7, 0x4, R2 ;  /* 0x0000000407027825 */ /* 0x004fcc00078e0202 */
[----:B-1----:R-:W2:Y:S01]  /*0090*/  LDG.E R2, desc[UR4][R2.64] ;  /* 0x0000000402027981 */ /* 0x002ea2000c1e1900 */
[----:B---3--:R-:W-:-:S06]  /*00a0*/  IMAD.WIDE R4, R7, 0x4, R4 ;  /* 0x0000000407047825 */ /* 0x008fcc00078e0204 */
[----:B------:R-:W2:Y:S01]  /*00b0*/  LDG.E R5, desc[UR4][R4.64] ;  /* 0x0000000404057981 */ /* 0x000ea2000c1e1900 */
[----:B------:R-:W0:Y:S01]  /*00c0*/  LDC.64 R6, c[0x0][0x390] ;  /* 0x0000e400ff067b82 */ /* 0x000e220000000a00 */
[----:B--2---:R-:W-:-:S05]  /*00d0*/  FMUL R9, R2, R5 ;  /* 0x0000000502097220 */ /* 0x004fca0000400000 */
[----:B0-----:R-:W-:Y:S01]  /*00e0*/  REDG.E.ADD.F32.FTZ.RN.STRONG.GPU desc[UR4][R6.64], R9 ;  /* 0x00000009060079a6 */ /* 0x001fe2000c12f304 */
[----:B------:R-:W-:Y:S05]  /*00f0*/  EXIT ;  /* 0x000000000000794d */ /* 0x000fea0003800000 */
.L_x_0:
[----:B------:R-:W-:-:S00]  /*0100*/  BRA `(.L_x_0) ;  /* 0xfffffffc00fc7947 */ /* 0x000fc0000383ffff */
[----:B------:R-:W-:-:S00]  /*0110*/  NOP ;  /* 0x0000000000007918 */ /* 0x000fc00000000000 */
        /* <DEDUP_REMOVED lines=14> */
.L_x_7:


//--------------------- .text._Z23productoEscalarNoAtomicPfS_S_ --------------------------
	.section	.text._Z23productoEscalarNoAtomicPfS_S_,"ax",@progbits
	.align	128
        .global         _Z23productoEscalarNoAtomicPfS_S_
        .type           _Z23productoEscalarNoAtomicPfS_S_,@function
        .size           _Z23productoEscalarNoAtomicPfS_S_,(.L_x_8 - _Z23productoEscalarNoAtomicPfS_S_)
        .other          _Z23productoEscalarNoAtomicPfS_S_,@"STO_CUDA_ENTRY STV_DEFAULT"
_Z23productoEscalarNoAtomicPfS_S_:
.text._Z23productoEscalarNoAtomicPfS_S_:
[----:B------:R-:W-:Y:S01]  /*0000*/  LDC R1, c[0x0][0x37c] ;  /* 0x0000df00ff017b82 */ /* 0x000fe20000000800 */
[----:B------:R-:W0:Y:S07]  /*0010*/  S2R R6, SR_TID.X ;  /* 0x0000000000067919 */ /* 0x000e2e0000002100 */
[----:B------:R-:W1:Y:S01]  /*0020*/  LDC.64 R2, c[0x0][0x380] ;  /* 0x0000e000ff027b82 */ /* 0x000e620000000a00 */
[----:B------:R-:W0:Y:S01]  /*0030*/  LDCU UR8, c[0x0][0x360] ;  /* 0x00006c00ff0877ac */ /* 0x000e220008000800 */
[----:B------:R-:W0:Y:S01]  /*0040*/  S2R R7, SR_CTAID.X ;  /* 0x0000000000077919 */ /* 0x000e220000002500 */
[----:B------:R-:W2:Y:S05]  /*0050*/  LDCU.64 UR6, c[0x0][0x358] ;  /* 0x00006b00ff0677ac */ /* 0x000eaa0008000a00 */
[----:B------:R-:W3:Y:S01]  /*0060*/  LDC.64 R4, c[0x0][0x388] ;  /* 0x0000e200ff047b82 */ /* 0x000ee20000000a00 */
[----:B0-----:R-:W-:-:S04]  /*0070*/  IMAD R7, R7, UR8, R6 ;  /* 0x0000000807077c24 */ /* 0x001fc8000f8e0206 */
[----:B-1----:R-:W-:-:S04]  /*0080*/  IMAD.WIDE R2, R7, 0x4, R2 ;  /* 0x0000000407027825 */ /* 0x002fc800078e0202 */
[----:B---3--:R-:W-:Y:S02]  /*0090*/  IMAD.WIDE R4, R7, 0x4, R4 ;  /* 0x0000000407047825 */ /* 0x008fe400078e0204 */
[----:B--2---:R-:W2:Y:S04]  /*00a0*/  LDG.E R2, desc[UR6][R2.64] ;  /* 0x0000000602027981 */ /* 0x004ea8000c1e1900 */
[----:B------:R-:W2:Y:S01]  /*00b0*/  LDG.E R5, desc[UR6][R4.64] ;  /* 0x0000000604057981 */ /* 0x000ea2000c1e1900 */
[----:B------:R-:W0:Y:S01]  /*00c0*/  S2UR UR5, SR_CgaCtaId ;  /* 0x00000000000579c3 */ /* 0x000e220000008800 */
[----:B------:R-:W-:Y:S01]  /*00d0*/  UMOV UR4, 0x400 ;  /* 0x0000040000047882 */ /* 0x000fe20000000000 */
[----:B------:R-:W-:Y:S01]  /*00e0*/  UISETP.GE.U32.AND UP0, UPT, UR8, 0x2, UPT ;  /* 0x000000020800788c */ /* 0x000fe2000bf06070 */
[----:B------:R-:W-:Y:S01]  /*00f0*/  ISETP.NE.AND P0, PT, R6, RZ, PT ;  /* 0x000000ff0600720c */ /* 0x000fe20003f05270 */
[----:B0-----:R-:W-:-:S06]  /*0100*/  ULEA UR4, UR5, UR4, 0x18 ;  /* 0x0000000405047291 */ /* 0x001fcc000f8ec0ff */
[----:B------:R-:W-:Y:S01]  /*0110*/  LEA R7, R6, UR4, 0x2 ;  /* 0x0000000406077c11 */ /* 0x000fe2000f8e10ff */
[----:B--2---:R-:W-:-:S05]  /*0120*/  FMUL R0, R2, R5 ;  /* 0x0000000502007220 */ /* 0x004fca0000400000 */
[----:B------:R0:W-:Y:S01]  /*0130*/  STS [R7], R0 ;  /* 0x0000000007007388 */ /* 0x0001e20000000800 */
[----:B------:R-:W-:Y:S06]  /*0140*/  BAR.SYNC.DEFER_BLOCKING 0x0 ;  /* 0x0000000000007b1d */ /* 0x000fec0000010000 */
[----:B------:R-:W-:Y:S05]  /*0150*/  BRA.U !UP0, `(.L_x_1) ;  /* 0x0000000108307547 */ /* 0x000fea000b800000 */
[----:B0-----:R-:W-:-:S07]  /*0160*/  MOV R0, UR8 ;  /* 0x0000000800007c02 */ /* 0x001fce0008000f00 */
.L_x_2:
[----:B------:R-:W-:-:S04]  /*0170*/  SHF.R.U32.HI R4, RZ, 0x1, R0 ;  /* 0x00000001ff047819 */ /* 0x000fc80000011600 */
[----:B------:R-:W-:-:S13]  /*0180*/  ISETP.GE.U32.AND P1, PT, R6, R4, PT ;  /* 0x000000040600720c */ /* 0x000fda0003f26070 */
[----:B------:R-:W-:Y:S01]  /*0190*/  @!P1 LEA R3, R4, R7, 0x2 ;  /* 0x0000000704039211 */ /* 0x000fe200078e10ff */
[----:B------:R-:W-:Y:S05]  /*01a0*/  @!P1 LDS R2, [R7] ;  /* 0x0000000007029984 */ /* 0x000fea0000000800 */
[----:B------:R-:W0:Y:S02]  /*01b0*/  @!P1 LDS R3, [R3] ;  /* 0x0000000003039984 */ /* 0x000e240000000800 */
[----:B0-----:R-:W-:-:S05]  /*01c0*/  @!P1 FADD R2, R2, R3 ;  /* 0x0000000302029221 */ /* 0x001fca0000000000 */
[----:B------:R1:W-:Y:S01]  /*01d0*/  @!P1 STS [R7], R2 ;  /* 0x0000000207009388 */ /* 0x0003e20000000800 */
[----:B------:R-:W-:Y:S01]  /*01e0*/  BAR.SYNC.DEFER_BLOCKING 0x0 ;  /* 0x0000000000007b1d */ /* 0x000fe20000010000 */
[----:B------:R-:W-:Y:S02]  /*01f0*/  ISETP.GT.U32.AND P1, PT, R0, 0x3, PT ;  /* 0x000000030000780c */ /* 0x000fe40003f24070 */
[----:B------:R-:W-:-:S11]  /*0200*/  MOV R0, R4 ;  /* 0x0000000400007202 */ /* 0x000fd60000000f00 */
[----:B-1----:R-:W-:Y:S05]  /*0210*/  @P1 BRA `(.L_x_2) ;  /* 0xfffffffc00d41947 */ /* 0x002fea000383ffff */
.L_x_1:
[----:B------:R-:W-:Y:S05]  /*0220*/  @P0 EXIT ;  /* 0x000000000000094d */ /* 0x000fea0003800000 */
[----:B------:R-:W0:Y:S02]  /*0230*/  LDC.64 R2, c[0x0][0x390] ;  /* 0x0000e400ff027b82 */ /* 0x000e240000000a00 */
[----:B0-----:R-:W2:Y:S06]  /*0240*/  LDG.E R0, desc[UR6][R2.64] ;  /* 0x0000000602007981 */ /* 0x001eac000c1e1900 */
[----:B------:R-:W0:Y:S01]  /*0250*/  S2UR UR5, SR_CgaCtaId ;  /* 0x00000000000579c3 */ /* 0x000e220000008800 */
[----:B------:R-:W-:Y:S02]  /*0260*/  UMOV UR4, 0x400 ;  /* 0x0000040000047882 */ /* 0x000fe40000000000 */
[----:B0-----:R-:W-:-:S09]  /*0270*/  ULEA UR4, UR5, UR4, 0x18 ;  /* 0x0000000405047291 */ /* 0x001fd2000f8ec0ff */
[----:B------:R-:W2:Y:S02]  /*0280*/  LDS R5, [UR4] ;  /* 0x00000004ff057984 */ /* 0x000ea40008000800 */
[----:B--2---:R-:W-:-:S05]  /*0290*/  FADD R5, R0, R5 ;  /* 0x0000000500057221 */ /* 0x004fca0000000000 */
[----:B------:R-:W-:Y:S01]  /*02a0*/  STG.E desc[UR6][R2.64], R5 ;  /* 0x0000000502007986 */ /* 0x000fe2000c101906 */
[----:B------:R-:W-:Y:S05]  /*02b0*/  EXIT ;  /* 0x000000000000794d */ /* 0x000fea0003800000 */
.L_x_3:
        /* <DEDUP_REMOVED lines=12> */
.L_x_8:


//--------------------- .text._Z21productoEscalarAtomicPfS_S_ --------------------------
	.section	.text._Z21productoEscalarAtomicPfS_S_,"ax",@progbits
	.align	128
        .global         _Z21productoEscalarAtomicPfS_S_
        .type           _Z21productoEscalarAtomicPfS_S_,@function
        .size           _Z21productoEscalarAtomicPfS_S_,(.L_x_9 - _Z21productoEscalarAtomicPfS_S_)
        .other          _Z21productoEscalarAtomicPfS_S_,@"STO_CUDA_ENTRY STV_DEFAULT"
_Z21productoEscalarAtomicPfS_S_:
.text._Z21productoEscalarAtomicPfS_S_:
        /* <DEDUP_REMOVED lines=23> */
.L_x_5:
        /* <DEDUP_REMOVED lines=11> */
.L_x_4:
[----:B------:R-:W-:Y:S05]  /*0220*/  @P0 EXIT ;  /* 0x000000000000094d */ /* 0x000fea0003800000 */
[----:B------:R-:W1:Y:S01]  /*0230*/  S2UR UR5, SR_CgaCtaId ;  /* 0x00000000000579c3 */ /* 0x000e620000008800 */
[----:B------:R-:W-:-:S07]  /*0240*/  UMOV UR4, 0x400 ;  /* 0x0000040000047882 */ /* 0x000fce0000000000 */
[----:B------:R-:W2:Y:S01]  /*0250*/  LDC.64 R2, c[0x0][0x390] ;  /* 0x0000e400ff027b82 */ /* 0x000ea20000000a00 */
[----:B-1----:R-:W-:-:S09]  /*0260*/  ULEA UR4, UR5, UR4, 0x18 ;  /* 0x0000000405047291 */ /* 0x002fd2000f8ec0ff */
[----:B------:R-:W2:Y:S04]  /*0270*/  LDS R5, [UR4] ;  /* 0x00000004ff057984 */ /* 0x000ea80008000800 */
[----:B--2---:R-:W-:Y:S01]  /*0280*/  REDG.E.ADD.F32.FTZ.RN.STRONG.GPU desc[UR6][R2.64], R5 ;  /* 0x00000005020079a6 */ /* 0x004fe2000c12f306 */
[----:B------:R-:W-:Y:S05]  /*0290*/  EXIT ;  /* 0x000000000000794d */ /* 0x000fea0003800000 */
.L_x_6:
        /* <DEDUP_REMOVED lines=14> */
.L_x_9:


//--------------------- .nv.shared.reserved.0     --------------------------
	.section	.nv.shared.reserved.0,"aw",@nobits
	.weak		__nv_reservedSMEM_offset_0_alias
	.size		__nv_reservedSMEM_offset_0_alias, 0, 64
	.other		__nv_reservedSMEM_offset_0_alias,@"STO_CUDA_RESERVED_SHARED STV_DEFAULT"
__nv_reservedSMEM_offset_0_alias:
	.zero		0
	.zero		64


//--------------------- .nv.shared._Z23productoEscalarNoAtomicPfS_S_ --------------------------
	.section	.nv.shared._Z23productoEscalarNoAtomicPfS_S_,"aw",@nobits
	.sectionflags	@""
	.align	4
.nv.shared._Z23productoEscalarNoAtomicPfS_S_:
	.zero		1280


//--------------------- .nv.shared._Z21productoEscalarAtomicPfS_S_ --------------------------
	.section	.nv.shared._Z21productoEscalarAtomicPfS_S_,"aw",@nobits
	.sectionflags	@""
	.align	4
.nv.shared._Z21productoEscalarAtomicPfS_S_:
	.zero		1280


//--------------------- .nv.constant0._Z24productoEscalarAtomicAllPfS_S_ --------------------------
	.section	.nv.constant0._Z24productoEscalarAtomicAllPfS_S_,"a",@progbits
	.sectionflags	@""
	.align	4
.nv.constant0._Z24productoEscalarAtomicAllPfS_S_:
	.zero		920


//--------------------- .nv.constant0._Z23productoEscalarNoAtomicPfS_S_ --------------------------
	.section	.nv.constant0._Z23productoEscalarNoAtomicPfS_S_,"a",@progbits
	.sectionflags	@""
	.align	4
.nv.constant0._Z23productoEscalarNoAtomicPfS_S_:
	.zero		920


//--------------------- .nv.constant0._Z21productoEscalarAtomicPfS_S_ --------------------------
	.section	.nv.constant0._Z21productoEscalarAtomicPfS_S_,"a",@progbits
	.sectionflags	@""
	.align	4
.nv.constant0._Z21productoEscalarAtomicPfS_S_:
	.zero		920


//--------------------- SYMBOLS --------------------------

	.type		.nv.reservedSmem.offset0,@object
	.size		.nv.reservedSmem.offset0,0x4
	.type		.nv.reservedSmem.cap,@object
	.size		.nv.reservedSmem.cap,0x4
